//
// Generated by NVIDIA NVVM Compiler
//
// Compiler Build ID: CL-36424714
// Cuda compilation tools, release 13.0, V13.0.88
// Based on NVVM 20.0.0
//

.version 9.0
.target sm_100
.address_size 64

	// .globl	_Z21luDecompositionKernelPfS_PKfi

.visible .entry _Z21luDecompositionKernelPfS_PKfi(
	.param .u64 .ptr .align 1 _Z21luDecompositionKernelPfS_PKfi_param_0,
	.param .u64 .ptr .align 1 _Z21luDecompositionKernelPfS_PKfi_param_1,
	.param .u64 .ptr .align 1 _Z21luDecompositionKernelPfS_PKfi_param_2,
	.param .u32 _Z21luDecompositionKernelPfS_PKfi_param_3
)
{
	.reg .pred 	%p<7>;
	.reg .b32 	%r<38>;
	.reg .b32 	%f<57>;
	.reg .b64 	%rd<32>;

	ld.param.u64 	%rd5, [_Z21luDecompositionKernelPfS_PKfi_param_0];
	ld.param.u64 	%rd6, [_Z21luDecompositionKernelPfS_PKfi_param_1];
	ld.param.u32 	%r24, [_Z21luDecompositionKernelPfS_PKfi_param_3];
	cvta.to.global.u64 	%rd1, %rd6;
	cvta.to.global.u64 	%rd2, %rd5;
	mov.u32 	%r1, %tid.x;
	mov.u32 	%r2, %tid.y;
	setp.eq.s32 	%p1, %r1, 0;
	@%p1 bra 	$L__BB0_7;
	mul.lo.s32 	%r3, %r24, %r1;
	add.s32 	%r26, %r3, %r2;
	mul.wide.s32 	%rd7, %r26, 4;
	add.s64 	%rd3, %rd1, %rd7;
	add.s64 	%rd4, %rd2, %rd7;
	and.b32  	%r4, %r1, 3;
	setp.lt.u32 	%p2, %r1, 4;
	mov.b32 	%r34, 0;
	@%p2 bra 	$L__BB0_4;
	and.b32  	%r34, %r1, 1020;
	neg.s32 	%r33, %r34;
	shl.b32 	%r7, %r24, 2;
	mul.wide.s32 	%rd13, %r24, 4;
	mov.u32 	%r31, %r3;
	mov.u32 	%r32, %r2;
$L__BB0_3:
	mul.wide.s32 	%rd8, %r31, 4;
	add.s64 	%rd9, %rd2, %rd8;
	ld.global.f32 	%f1, [%rd9];
	mul.wide.s32 	%rd10, %r32, 4;
	add.s64 	%rd11, %rd1, %rd10;
	ld.global.f32 	%f2, [%rd11];
	mul.f32 	%f3, %f1, %f2;
	ld.global.f32 	%f4, [%rd3];
	sub.f32 	%f5, %f4, %f3;
	st.global.f32 	[%rd3], %f5;
	ld.global.f32 	%f6, [%rd9];
	add.s64 	%rd12, %rd2, %rd10;
	ld.global.f32 	%f7, [%rd12];
	mul.f32 	%f8, %f6, %f7;
	ld.global.f32 	%f9, [%rd4];
	sub.f32 	%f10, %f9, %f8;
	st.global.f32 	[%rd4], %f10;
	ld.global.f32 	%f11, [%rd9+4];
	add.s64 	%rd14, %rd11, %rd13;
	ld.global.f32 	%f12, [%rd14];
	mul.f32 	%f13, %f11, %f12;
	ld.global.f32 	%f14, [%rd3];
	sub.f32 	%f15, %f14, %f13;
	st.global.f32 	[%rd3], %f15;
	ld.global.f32 	%f16, [%rd9+4];
	add.s64 	%rd15, %rd12, %rd13;
	ld.global.f32 	%f17, [%rd15];
	mul.f32 	%f18, %f16, %f17;
	ld.global.f32 	%f19, [%rd4];
	sub.f32 	%f20, %f19, %f18;
	st.global.f32 	[%rd4], %f20;
	ld.global.f32 	%f21, [%rd9+8];
	add.s64 	%rd16, %rd14, %rd13;
	ld.global.f32 	%f22, [%rd16];
	mul.f32 	%f23, %f21, %f22;
	ld.global.f32 	%f24, [%rd3];
	sub.f32 	%f25, %f24, %f23;
	st.global.f32 	[%rd3], %f25;
	ld.global.f32 	%f26, [%rd9+8];
	add.s64 	%rd17, %rd15, %rd13;
	ld.global.f32 	%f27, [%rd17];
	mul.f32 	%f28, %f26, %f27;
	ld.global.f32 	%f29, [%rd4];
	sub.f32 	%f30, %f29, %f28;
	st.global.f32 	[%rd4], %f30;
	ld.global.f32 	%f31, [%rd9+12];
	add.s64 	%rd18, %rd16, %rd13;
	ld.global.f32 	%f32, [%rd18];
	mul.f32 	%f33, %f31, %f32;
	ld.global.f32 	%f34, [%rd3];
	sub.f32 	%f35, %f34, %f33;
	st.global.f32 	[%rd3], %f35;
	ld.global.f32 	%f36, [%rd9+12];
	add.s64 	%rd19, %rd17, %rd13;
	ld.global.f32 	%f37, [%rd19];
	mul.f32 	%f38, %f36, %f37;
	ld.global.f32 	%f39, [%rd4];
	sub.f32 	%f40, %f39, %f38;
	st.global.f32 	[%rd4], %f40;
	add.s32 	%r33, %r33, 4;
	add.s32 	%r32, %r32, %r7;
	add.s32 	%r31, %r31, 4;
	setp.ne.s32 	%p3, %r33, 0;
	@%p3 bra 	$L__BB0_3;
$L__BB0_4:
	setp.eq.s32 	%p4, %r4, 0;
	@%p4 bra 	$L__BB0_7;
	mad.lo.s32 	%r37, %r34, %r24, %r2;
	add.s32 	%r36, %r34, %r3;
	neg.s32 	%r35, %r4;
$L__BB0_6:
	.pragma "nounroll";
	mul.wide.s32 	%rd20, %r36, 4;
	add.s64 	%rd21, %rd2, %rd20;
	ld.global.f32 	%f41, [%rd21];
	mul.wide.s32 	%rd22, %r37, 4;
	add.s64 	%rd23, %rd1, %rd22;
	ld.global.f32 	%f42, [%rd23];
	mul.f32 	%f43, %f41, %f42;
	ld.global.f32 	%f44, [%rd3];
	sub.f32 	%f45, %f44, %f43;
	st.global.f32 	[%rd3], %f45;
	ld.global.f32 	%f46, [%rd21];
	add.s64 	%rd24, %rd2, %rd22;
	ld.global.f32 	%f47, [%rd24];
	mul.f32 	%f48, %f46, %f47;
	ld.global.f32 	%f49, [%rd4];
	sub.f32 	%f50, %f49, %f48;
	st.global.f32 	[%rd4], %f50;
	add.s32 	%r37, %r37, %r24;
	add.s32 	%r36, %r36, 1;
	add.s32 	%r35, %r35, 1;
	setp.ne.s32 	%p5, %r35, 0;
	@%p5 bra 	$L__BB0_6;
$L__BB0_7:
	setp.ne.s32 	%p6, %r1, %r2;
	@%p6 bra 	$L__BB0_9;
	mad.lo.s32 	%r29, %r24, %r1, %r1;
	mul.wide.s32 	%rd30, %r29, 4;
	add.s64 	%rd31, %rd2, %rd30;
	mov.b32 	%r30, 1065353216;
	st.global.u32 	[%rd31], %r30;
	bra.uni 	$L__BB0_10;
$L__BB0_9:
	mad.lo.s32 	%r27, %r24, %r1, %r2;
	mul.wide.s32 	%rd25, %r27, 4;
	add.s64 	%rd26, %rd2, %rd25;
	ld.global.f32 	%f51, [%rd26];
	mad.lo.s32 	%r28, %r24, %r2, %r2;
	mul.wide.s32 	%rd27, %r28, 4;
	add.s64 	%rd28, %rd1, %rd27;
	ld.global.f32 	%f52, [%rd28];
	div.rn.f32 	%f53, %f51, %f52;
	st.global.f32 	[%rd26], %f53;
	add.s64 	%rd29, %rd1, %rd25;
	ld.global.f32 	%f54, [%rd29];
	ld.global.f32 	%f55, [%rd28];
	div.rn.f32 	%f56, %f54, %f55;
	st.global.f32 	[%rd29], %f56;
$L__BB0_10:
	ret;

}


// ===== COMPILED SASS (sm_100) =====

	.target	sm_100

	.elftype	@"ET_EXEC"


//--------------------- .note.nv.tkinfo           --------------------------
	.section	.note.nv.tkinfo,"",@"SHT_NOTE"
	.sectionflags	@"SHF_NOTE_NV_TKINFO"
	.tkinfo
        /*0018*/ 	.word	0x00000002
        /*0030*/ 	.string	""
        /*0030*/ 	.string	"ptxas"
        /*0030*/ 	.string	"Cuda compilation tools, release 13.0, V13.0.88"
        /*0030*/ 	.string	"Build cuda_13.0.r13.0/compiler.36424714_0"
        /*0030*/ 	.string	"-arch sm_100 -m 64 "



//--------------------- .note.nv.cuinfo           --------------------------
	.section	.note.nv.cuinfo,"",@"SHT_NOTE"
	.sectionflags	@"SHF_NOTE_NV_CUINFO"
        /*0018*/ 	.short	0x0002
        /*001a*/ 	.short	0x0064
        /*001c*/ 	.short	0x0082
	.zero		2


//--------------------- .nv.info                  --------------------------
	.section	.nv.info,"",@"SHT_CUDA_INFO"
	.align	4


	//----- nvinfo : EIATTR_REGCOUNT
	.align		4
        /*0000*/ 	.byte	0x04, 0x2f
        /*0002*/ 	.short	(.L_1 - .L_0)
	.align		4
.L_0:
        /*0004*/ 	.word	index@(_Z21luDecompositionKernelPfS_PKfi)
        /*0008*/ 	.word	0x00000020


	//----- nvinfo : EIATTR_FRAME_SIZE
	.align		4
.L_1:
        /*000c*/ 	.byte	0x04, 0x11
        /*000e*/ 	.short	(.L_3 - .L_2)
	.align		4
.L_2:
        /*0010*/ 	.word	index@($__internal_0_$__cuda_sm3x_div_rn_noftz_f32_slowpath)
        /*0014*/ 	.word	0x00000000


	//----- nvinfo : EIATTR_FRAME_SIZE
	.align		4
.L_3:
        /*0018*/ 	.byte	0x04, 0x11
        /*001a*/ 	.short	(.L_5 - .L_4)
	.align		4
.L_4:
        /*001c*/ 	.word	index@(_Z21luDecompositionKernelPfS_PKfi)
        /*0020*/ 	.word	0x00000000


	//----- nvinfo : EIATTR_MIN_STACK_SIZE
	.align		4
.L_5:
        /*0024*/ 	.byte	0x04, 0x12
        /*0026*/ 	.short	(.L_7 - .L_6)
	.align		4
.L_6:
        /*0028*/ 	.word	index@(_Z21luDecompositionKernelPfS_PKfi)
        /*002c*/ 	.word	0x00000000
.L_7:


//--------------------- .nv.compat                --------------------------
	.section	.nv.compat,"",@"SHT_CUDA_COMPAT_INFO"
	.align	4
        /*0000*/ 	.byte	0x02, 0x09, 0x00, 0x00, 0x02, 0x02, 0x01, 0x00, 0x02, 0x05, 0x05, 0x00, 0x03, 0x07, 0x01, 0x01
        /*0010*/ 	.byte	0x02, 0x03, 0x00, 0x00, 0x02, 0x06, 0x01, 0x00, 0x04, 0x0b, 0x08, 0x00, 0x01, 0x00, 0x00, 0x00
        /*0020*/ 	.byte	0x00, 0x00, 0x00, 0x00


//--------------------- .nv.info._Z21luDecompositionKernelPfS_PKfi --------------------------
	.section	.nv.info._Z21luDecompositionKernelPfS_PKfi,"",@"SHT_CUDA_INFO"
	.sectionflags	@""
	.align	4


	//----- nvinfo : EIATTR_CUDA_API_VERSION
	.align		4
        /*0000*/ 	.byte	0x04, 0x37
        /*0002*/ 	.short	(.L_9 - .L_8)
.L_8:
        /*0004*/ 	.word	0x00000082


	//----- nvinfo : EIATTR_KPARAM_INFO
	.align		4
.L_9:
        /*0008*/ 	.byte	0x04, 0x17
        /*000a*/ 	.short	(.L_11 - .L_10)
.L_10:
        /*000c*/ 	.word	0x00000000
        /*0010*/ 	.short	0x0003
        /*0012*/ 	.short	0x0018
        /*0014*/ 	.byte	0x00, 0xf0, 0x11, 0x00


	//----- nvinfo : EIATTR_KPARAM_INFO
	.align		4
.L_11:
        /*0018*/ 	.byte	0x04, 0x17
        /*001a*/ 	.short	(.L_13 - .L_12)
.L_12:
        /*001c*/ 	.word	0x00000000
        /*0020*/ 	.short	0x0002
        /*0022*/ 	.short	0x0010
        /*0024*/ 	.byte	0x00, 0xf5, 0x21, 0x00


	//----- nvinfo : EIATTR_KPARAM_INFO
	.align		4
.L_13:
        /*0028*/ 	.byte	0x04, 0x17
        /*002a*/ 	.short	(.L_15 - .L_14)
.L_14:
        /*002c*/ 	.word	0x00000000
        /*0030*/ 	.short	0x0001
        /*0032*/ 	.short	0x0008
        /*0034*/ 	.byte	0x00, 0xf5, 0x21, 0x00


	//----- nvinfo : EIATTR_KPARAM_INFO
	.align		4
.L_15:
        /*0038*/ 	.byte	0x04, 0x17
        /*003a*/ 	.short	(.L_17 - .L_16)
.L_16:
        /*003c*/ 	.word	0x00000000
        /*0040*/ 	.short	0x0000
        /*0042*/ 	.short	0x0000
        /*0044*/ 	.byte	0x00, 0xf5, 0x21, 0x00


	//----- nvinfo : EIATTR_SPARSE_MMA_MASK
	.align		4
.L_17:
        /*0048*/ 	.byte	0x03, 0x50
        /*004a*/ 	.short	0x0000


	//----- nvinfo : EIATTR_MAXREG_COUNT
	.align		4
        /*004c*/ 	.byte	0x03, 0x1b
        /*004e*/ 	.short	0x00ff


	//----- nvinfo : EIATTR_MERCURY_ISA_VERSION
	.align		4
        /*0050*/ 	.byte	0x03, 0x5f
        /*0052*/ 	.short	0x0101


	//----- nvinfo : EIATTR_VRC_CTA_INIT_COUNT
	.align		4
        /*0054*/ 	.byte	0x02, 0x4a
	.zero		1
	.zero		1


	//----- nvinfo : EIATTR_EXIT_INSTR_OFFSETS
	.align		4
        /*0058*/ 	.byte	0x04, 0x1c
        /*005a*/ 	.short	(.L_19 - .L_18)


	//   ....[0]....
.L_18:
        /*005c*/ 	.word	0x000006d0


	//   ....[1]....
        /*0060*/ 	.word	0x00000990


	//----- nvinfo : EIATTR_CRS_STACK_SIZE
	.align		4
.L_19:
        /*0064*/ 	.byte	0x04, 0x1e
        /*0066*/ 	.short	(.L_21 - .L_20)
.L_20:
        /*0068*/ 	.word	0x00000000


	//----- nvinfo : EIATTR_CBANK_PARAM_SIZE
	.align		4
.L_21:
        /*006c*/ 	.byte	0x03, 0x19
        /*006e*/ 	.short	0x001c


	//----- nvinfo : EIATTR_PARAM_CBANK
	.align		4
        /*0070*/ 	.byte	0x04, 0x0a
        /*0072*/ 	.short	(.L_23 - .L_22)
	.align		4
.L_22:
        /*0074*/ 	.word	index@(.nv.constant0._Z21luDecompositionKernelPfS_PKfi)
        /*0078*/ 	.short	0x0380
        /*007a*/ 	.short	0x001c


	//----- nvinfo : EIATTR_SW_WAR
	.align		4
.L_23:
        /*007c*/ 	.byte	0x04, 0x36
        /*007e*/ 	.short	(.L_25 - .L_24)
.L_24:
        /*0080*/ 	.word	0x00000008
.L_25:


//--------------------- .nv.callgraph             --------------------------
	.section	.nv.callgraph,"",@"SHT_CUDA_CALLGRAPH"
	.align	4
	.sectionentsize	8
	.align		4
        /*0000*/ 	.word	0x00000000
	.align		4
        /*0004*/ 	.word	0xffffffff
	.align		4
        /*0008*/ 	.word	0x00000000
	.align		4
        /*000c*/ 	.word	0xfffffffe
	.align		4
        /*0010*/ 	.word	0x00000000
	.align		4
        /*0014*/ 	.word	0xfffffffd
	.align		4
        /*0018*/ 	.word	0x00000000
	.align		4
        /*001c*/ 	.word	0xfffffffc


//--------------------- .text._Z21luDecompositionKernelPfS_PKfi --------------------------
	.section	.text._Z21luDecompositionKernelPfS_PKfi,"ax",@progbits
	.align	128
        .global         _Z21luDecompositionKernelPfS_PKfi
        .type           _Z21luDecompositionKernelPfS_PKfi,@function
        .size           _Z21luDecompositionKernelPfS_PKfi,(.L_x_22 - _Z21luDecompositionKernelPfS_PKfi)
        .other          _Z21luDecompositionKernelPfS_PKfi,@"STO_CUDA_ENTRY STV_DEFAULT"
_Z21luDecompositionKernelPfS_PKfi:
.text._Z21luDecompositionKernelPfS_PKfi:
[----:B------:R-:W-:Y:S01]  /*0000*/  LDC R1, c[0x0][0x37c] ;  /* 0x0000df00ff017b82 */ /* 0x000fe20000000800 */
[----:B------:R-:W0:Y:S01]  /*0010*/  S2R R0, SR_TID.X ;  /* 0x0000000000007919 */ /* 0x000e220000002100 */
[----:B------:R-:W1:Y:S01]  /*0020*/  LDCU.64 UR4, c[0x0][0x358] ;  /* 0x00006b00ff0477ac */ /* 0x000e620008000a00 */
[----:B------:R-:W-:Y:S01]  /*0030*/  BSSY.RECONVERGENT B0, `(.L_x_0) ;  /* 0x0000062000007945 */ /* 0x000fe20003800200 */
[----:B------:R-:W2:Y:S01]  /*0040*/  S2R R3, SR_TID.Y ;  /* 0x0000000000037919 */ /* 0x000ea20000002200 */
[----:B0-----:R-:W-:-:S13]  /*0050*/  ISETP.NE.AND P0, PT, R0, RZ, PT ;  /* 0x000000ff0000720c */ /* 0x001fda0003f05270 */
[----:B-12---:R-:W-:Y:S05]  /*0060*/  @!P0 BRA `(.L_x_1) ;  /* 0x0000000400788947 */ /* 0x006fea0003800000 */
[----:B------:R-:W0:Y:S01]  /*0070*/  LDC R2, c[0x0][0x398] ;  /* 0x0000e600ff027b82 */ /* 0x000e220000000800 */
[C---:B------:R-:W-:Y:S01]  /*0080*/  ISETP.GE.U32.AND P0, PT, R0.reuse, 0x4, PT ;  /* 0x000000040000780c */ /* 0x040fe20003f06070 */
[----:B------:R-:W-:Y:S01]  /*0090*/  BSSY.RECONVERGENT B1, `(.L_x_2) ;  /* 0x0000045000017945 */ /* 0x000fe20003800200 */
[----:B------:R-:W-:Y:S01]  /*00a0*/  LOP3.LUT R4, R0, 0x3, RZ, 0xc0, !PT ;  /* 0x0000000300047812 */ /* 0x000fe200078ec0ff */
[----:B------:R-:W-:-:S03]  /*00b0*/  IMAD.MOV.U32 R5, RZ, RZ, RZ ;  /* 0x000000ffff057224 */ /* 0x000fc600078e00ff */
[----:B------:R-:W-:Y:S01]  /*00c0*/  ISETP.NE.AND P1, PT, R4, RZ, PT ;  /* 0x000000ff0400720c */ /* 0x000fe20003f25270 */
[----:B------:R-:W1:Y:S08]  /*00d0*/  LDC.64 R8, c[0x0][0x380] ;  /* 0x0000e000ff087b82 */ /* 0x000e700000000a00 */
[----:B------:R-:W2:Y:S01]  /*00e0*/  LDC.64 R10, c[0x0][0x388] ;  /* 0x0000e200ff0a7b82 */ /* 0x000ea20000000a00 */
[----:B0-----:R-:W-:-:S04]  /*00f0*/  IMAD R6, R0, R2, RZ ;  /* 0x0000000200067224 */ /* 0x001fc800078e02ff */
[----:B------:R-:W-:-:S04]  /*0100*/  IMAD.IADD R15, R6, 0x1, R3 ;  /* 0x00000001060f7824 */ /* 0x000fc800078e0203 */
[----:B-1----:R-:W-:-:S04]  /*0110*/  IMAD.WIDE R12, R15, 0x4, R8 ;  /* 0x000000040f0c7825 */ /* 0x002fc800078e0208 */
[----:B--2---:R-:W-:Y:S01]  /*0120*/  IMAD.WIDE R14, R15, 0x4, R10 ;  /* 0x000000040f0e7825 */ /* 0x004fe200078e020a */
[----:B------:R-:W-:Y:S06]  /*0130*/  @!P0 BRA `(.L_x_3) ;  /* 0x0000000000e88947 */ /* 0x000fec0003800000 */
[----:B------:R-:W-:Y:S01]  /*0140*/  LOP3.LUT R5, R0, 0x3fc, RZ, 0xc0, !PT ;  /* 0x000003fc00057812 */ /* 0x000fe200078ec0ff */
[----:B------:R-:W-:Y:S01]  /*0150*/  IMAD.MOV.U32 R7, RZ, RZ, R3 ;  /* 0x000000ffff077224 */ /* 0x000fe200078e0003 */
[----:B------:R-:W-:Y:S02]  /*0160*/  MOV R25, R6 ;  /* 0x0000000600197202 */ /* 0x000fe40000000f00 */
[----:B------:R-:W-:-:S07]  /*0170*/  IADD3 R24, PT, PT, -R5, RZ, RZ ;  /* 0x000000ff05187210 */ /* 0x000fce0007ffe1ff */
.L_x_4:
[----:B------:R-:W-:Y:S01]  /*0180*/  IMAD.WIDE R16, R25, 0x4, R8 ;  /* 0x0000000419107825 */ /* 0x000fe200078e0208 */
[----:B-1----:R-:W2:Y:S03]  /*0190*/  LDG.E R23, desc[UR4][R14.64] ;  /* 0x000000040e177981 */ /* 0x002ea6000c1e1900 */
[C---:B------:R-:W-:Y:S01]  /*01a0*/  IMAD.WIDE R20, R7.reuse, 0x4, R10 ;  /* 0x0000000407147825 */ /* 0x040fe200078e020a */
[----:B------:R-:W2:Y:S04]  /*01b0*/  LDG.E R18, desc[UR4][R16.64] ;  /* 0x0000000410127981 */ /* 0x000ea8000c1e1900 */
[----:B------:R-:W2:Y:S02]  /*01c0*/  LDG.E R19, desc[UR4][R20.64] ;  /* 0x0000000414137981 */ /* 0x000ea4000c1e1900 */
[----:B--2---:R-:W-:Y:S01]  /*01d0*/  FFMA R27, -R18, R19, R23 ;  /* 0x00000013121b7223 */ /* 0x004fe20000000117 */
[----:B------:R-:W-:-:S04]  /*01e0*/  IMAD.WIDE R18, R7, 0x4, R8 ;  /* 0x0000000407127825 */ /* 0x000fc800078e0208 */
[----:B------:R0:W-:Y:S04]  /*01f0*/  STG.E desc[UR4][R14.64], R27 ;  /* 0x0000001b0e007986 */ /* 0x0001e8000c101904 */
[----:B------:R-:W2:Y:S04]  /*0200*/  LDG.E R22, desc[UR4][R16.64] ;  /* 0x0000000410167981 */ /* 0x000ea8000c1e1900 */
        /* <DEDUP_REMOVED lines=11> */
[----:B0-----:R-:W3:Y:S04]  /*02c0*/  LDG.E R27, desc[UR4][R20.64] ;  /* 0x00000004141b7981 */ /* 0x001ee8000c1e1900 */
[----:B------:R-:W3:Y:S04]  /*02d0*/  LDG.E R18, desc[UR4][R16.64+0x4] ;  /* 0x0000040410127981 */ /* 0x000ee8000c1e1900 */
[----:B------:R-:W3:Y:S02]  /*02e0*/  LDG.E R19, desc[UR4][R12.64] ;  /* 0x000000040c137981 */ /* 0x000ee4000c1e1900 */
[----:B---3--:R-:W-:Y:S01]  /*02f0*/  FFMA R27, -R18, R27, R19 ;  /* 0x0000001b121b7223 */ /* 0x008fe20000000113 */
[----:B------:R-:W-:-:S04]  /*0300*/  IMAD.WIDE R18, R2, 0x4, R22 ;  /* 0x0000000402127825 */ /* 0x000fc800078e0216 */
[----:B------:R0:W-:Y:S04]  /*0310*/  STG.E desc[UR4][R12.64], R27 ;  /* 0x0000001b0c007986 */ /* 0x0001e8000c101904 */
[----:B------:R-:W3:Y:S04]  /*0320*/  LDG.E R23, desc[UR4][R18.64] ;  /* 0x0000000412177981 */ /* 0x000ee8000c1e1900 */
[----:B------:R-:W3:Y:S04]  /*0330*/  LDG.E R22, desc[UR4][R16.64+0x8] ;  /* 0x0000080410167981 */ /* 0x000ee8000c1e1900 */
[----:B-1----:R-:W3:Y:S02]  /*0340*/  LDG.E R29, desc[UR4][R14.64] ;  /* 0x000000040e1d7981 */ /* 0x002ee4000c1e1900 */
[----:B---3--:R-:W-:Y:S01]  /*0350*/  FFMA R29, -R22, R23, R29 ;  /* 0x00000017161d7223 */ /* 0x008fe2000000011d */
[----:B------:R-:W-:-:S04]  /*0360*/  IMAD.WIDE R22, R2, 0x4, R20 ;  /* 0x0000000402167825 */ /* 0x000fc800078e0214 */
[----:B------:R1:W-:Y:S04]  /*0370*/  STG.E desc[UR4][R14.64], R29 ;  /* 0x0000001d0e007986 */ /* 0x0003e8000c101904 */
[----:B------:R-:W3:Y:S04]  /*0380*/  LDG.E R21, desc[UR4][R22.64] ;  /* 0x0000000416157981 */ /* 0x000ee8000c1e1900 */
[----:B------:R-:W3:Y:S04]  /*0390*/  LDG.E R20, desc[UR4][R16.64+0x8] ;  /* 0x0000080410147981 */ /* 0x000ee8000c1e1900 */
[----:B--2---:R-:W3:Y:S02]  /*03a0*/  LDG.E R26, desc[UR4][R12.64] ;  /* 0x000000040c1a7981 */ /* 0x004ee4000c1e1900 */
[----:B---3--:R-:W-:Y:S01]  /*03b0*/  FFMA R26, -R20, R21, R26 ;  /* 0x00000015141a7223 */ /* 0x008fe2000000011a */
[----:B------:R-:W-:-:S04]  /*03c0*/  IMAD.WIDE R20, R2, 0x4, R18 ;  /* 0x0000000402147825 */ /* 0x000fc800078e0212 */
[----:B------:R1:W-:Y:S04]  /*03d0*/  STG.E desc[UR4][R12.64], R26 ;  /* 0x0000001a0c007986 */ /* 0x0003e8000c101904 */
[----:B------:R-:W0:Y:S04]  /*03e0*/  LDG.E R21, desc[UR4][R20.64] ;  /* 0x0000000414157981 */ /* 0x000e28000c1e1900 */
[----:B------:R-:W0:Y:S04]  /*03f0*/  LDG.E R18, desc[UR4][R16.64+0xc] ;  /* 0x00000c0410127981 */ /* 0x000e28000c1e1900 */
[----:B------:R-:W0:Y:S02]  /*0400*/  LDG.E R19, desc[UR4][R14.64] ;  /* 0x000000040e137981 */ /* 0x000e24000c1e1900 */
[----:B0-----:R-:W-:Y:S01]  /*0410*/  FFMA R27, -R18, R21, R19 ;  /* 0x00000015121b7223 */ /* 0x001fe20000000113 */
[----:B------:R-:W-:-:S04]  /*0420*/  IMAD.WIDE R18, R2, 0x4, R22 ;  /* 0x0000000402127825 */ /* 0x000fc800078e0216 */
[----:B------:R1:W-:Y:S04]  /*0430*/  STG.E desc[UR4][R14.64], R27 ;  /* 0x0000001b0e007986 */ /* 0x0003e8000c101904 */
[----:B------:R-:W2:Y:S04]  /*0440*/  LDG.E R22, desc[UR4][R16.64+0xc] ;  /* 0x00000c0410167981 */ /* 0x000ea8000c1e1900 */
[----:B------:R-:W2:Y:S04]  /*0450*/  LDG.E R19, desc[UR4][R18.64] ;  /* 0x0000000412137981 */ /* 0x000ea8000c1e1900 */
[----:B------:R-:W2:Y:S01]  /*0460*/  LDG.E R23, desc[UR4][R12.64] ;  /* 0x000000040c177981 */ /* 0x000ea2000c1e1900 */
[----:B------:R-:W-:-:S05]  /*0470*/  VIADD R24, R24, 0x4 ;  /* 0x0000000418187836 */ /* 0x000fca0000000000 */
[----:B------:R-:W-:Y:S01]  /*0480*/  ISETP.NE.AND P0, PT, R24, RZ, PT ;  /* 0x000000ff1800720c */ /* 0x000fe20003f05270 */
[----:B------:R-:W-:Y:S01]  /*0490*/  VIADD R25, R25, 0x4 ;  /* 0x0000000419197836 */ /* 0x000fe20000000000 */
[----:B------:R-:W-:Y:S01]  /*04a0*/  LEA R7, R2, R7, 0x2 ;  /* 0x0000000702077211 */ /* 0x000fe200078e10ff */
[----:B--2---:R-:W-:-:S05]  /*04b0*/  FFMA R23, -R22, R19, R23 ;  /* 0x0000001316177223 */ /* 0x004fca0000000117 */
[----:B------:R1:W-:Y:S05]  /*04c0*/  STG.E desc[UR4][R12.64], R23 ;  /* 0x000000170c007986 */ /* 0x0003ea000c101904 */
[----:B------:R-:W-:Y:S05]  /*04d0*/  @P0 BRA `(.L_x_4) ;  /* 0xfffffffc00280947 */ /* 0x000fea000383ffff */
.L_x_3:
[----:B------:R-:W-:Y:S05]  /*04e0*/  BSYNC.RECONVERGENT B1 ;  /* 0x0000000000017941 */ /* 0x000fea0003800200 */
.L_x_2:
[----:B------:R-:W-:Y:S05]  /*04f0*/  @!P1 BRA `(.L_x_1) ;  /* 0x0000000000549947 */ /* 0x000fea0003800000 */
[----:B------:R-:W-:Y:S01]  /*0500*/  IADD3 R7, PT, PT, -R4, RZ, RZ ;  /* 0x000000ff04077210 */ /* 0x000fe20007ffe1ff */
[----:B-1----:R-:W-:Y:S02]  /*0510*/  IMAD.IADD R23, R6, 0x1, R5 ;  /* 0x0000000106177824 */ /* 0x002fe400078e0205 */
[----:B------:R-:W-:-:S07]  /*0520*/  IMAD R21, R5, R2, R3 ;  /* 0x0000000205157224 */ /* 0x000fce00078e0203 */
.L_x_5:
[----:B------:R-:W-:Y:S01]  /*0530*/  IMAD.WIDE R16, R21, 0x4, R10 ;  /* 0x0000000415107825 */ /* 0x000fe200078e020a */
[----:B------:R-:W2:Y:S03]  /*0540*/  LDG.E R19, desc[UR4][R14.64] ;  /* 0x000000040e137981 */ /* 0x000ea6000c1e1900 */
[----:B------:R-:W-:Y:S02]  /*0550*/  IMAD.WIDE R4, R23, 0x4, R8 ;  /* 0x0000000417047825 */ /* 0x000fe400078e0208 */
[----:B------:R-:W2:Y:S04]  /*0560*/  LDG.E R17, desc[UR4][R16.64] ;  /* 0x0000000410117981 */ /* 0x000ea8000c1e1900 */
[----:B------:R-:W2:Y:S02]  /*0570*/  LDG.E R6, desc[UR4][R4.64] ;  /* 0x0000000404067981 */ /* 0x000ea4000c1e1900 */
[----:B0-2---:R-:W-:Y:S01]  /*0580*/  FFMA R25, -R6, R17, R19 ;  /* 0x0000001106197223 */ /* 0x005fe20000000113 */
[----:B------:R-:W-:-:S04]  /*0590*/  IMAD.WIDE R18, R21, 0x4, R8 ;  /* 0x0000000415127825 */ /* 0x000fc800078e0208 */
[----:B------:R0:W-:Y:S04]  /*05a0*/  STG.E desc[UR4][R14.64], R25 ;  /* 0x000000190e007986 */ /* 0x0001e8000c101904 */
[----:B------:R-:W2:Y:S04]  /*05b0*/  LDG.E R6, desc[UR4][R4.64] ;  /* 0x0000000404067981 */ /* 0x000ea8000c1e1900 */
[----:B------:R-:W2:Y:S04]  /*05c0*/  LDG.E R19, desc[UR4][R18.64] ;  /* 0x0000000412137981 */ /* 0x000ea8000c1e1900 */
[----:B------:R-:W2:Y:S01]  /*05d0*/  LDG.E R27, desc[UR4][R12.64] ;  /* 0x000000040c1b7981 */ /* 0x000ea2000c1e1900 */
[----:B------:R-:W-:-:S04]  /*05e0*/  IADD3 R7, PT, PT, R7, 0x1, RZ ;  /* 0x0000000107077810 */ /* 0x000fc80007ffe0ff */
[----:B------:R-:W-:Y:S01]  /*05f0*/  ISETP.NE.AND P0, PT, R7, RZ, PT ;  /* 0x000000ff0700720c */ /* 0x000fe20003f05270 */
[----:B------:R-:W-:Y:S01]  /*0600*/  VIADD R23, R23, 0x1 ;  /* 0x0000000117177836 */ /* 0x000fe20000000000 */
[----:B------:R-:W-:Y:S01]  /*0610*/  IADD3 R21, PT, PT, R21, R2, RZ ;  /* 0x0000000215157210 */ /* 0x000fe20007ffe0ff */
[----:B--2---:R-:W-:-:S05]  /*0620*/  FFMA R27, -R6, R19, R27 ;  /* 0x00000013061b7223 */ /* 0x004fca000000011b */
[----:B------:R0:W-:Y:S05]  /*0630*/  STG.E desc[UR4][R12.64], R27 ;  /* 0x0000001b0c007986 */ /* 0x0001ea000c101904 */
[----:B------:R-:W-:Y:S05]  /*0640*/  @P0 BRA `(.L_x_5) ;  /* 0xfffffffc00b80947 */ /* 0x000fea000383ffff */
.L_x_1:
[----:B------:R-:W-:Y:S05]  /*0650*/  BSYNC.RECONVERGENT B0 ;  /* 0x0000000000007941 */ /* 0x000fea0003800200 */
.L_x_0:
[----:B------:R-:W-:-:S13]  /*0660*/  ISETP.NE.AND P0, PT, R0, R3, PT ;  /* 0x000000030000720c */ /* 0x000fda0003f05270 */
[----:B------:R-:W2:Y:S01]  /*0670*/  @!P0 LDC R7, c[0x0][0x398] ;  /* 0x0000e600ff078b82 */ /* 0x000ea20000000800 */
[----:B------:R-:W-:-:S07]  /*0680*/  @!P0 IMAD.MOV.U32 R9, RZ, RZ, 0x3f800000 ;  /* 0x3f800000ff098424 */ /* 0x000fce00078e00ff */
[----:B------:R-:W3:Y:S01]  /*0690*/  @!P0 LDC.64 R4, c[0x0][0x380] ;  /* 0x0000e000ff048b82 */ /* 0x000ee20000000a00 */
[----:B--2---:R-:W-:-:S04]  /*06a0*/  @!P0 IMAD R7, R0, R7, R0 ;  /* 0x0000000700078224 */ /* 0x004fc800078e0200 */
[----:B---3--:R-:W-:-:S05]  /*06b0*/  @!P0 IMAD.WIDE R4, R7, 0x4, R4 ;  /* 0x0000000407048825 */ /* 0x008fca00078e0204 */
[----:B------:R2:W-:Y:S01]  /*06c0*/  @!P0 STG.E desc[UR4][R4.64], R9 ;  /* 0x0000000904008986 */ /* 0x0005e2000c101904 */
[----:B------:R-:W-:Y:S05]  /*06d0*/  @!P0 EXIT ;  /* 0x000000000000894d */ /* 0x000fea0003800000 */
[----:B--2---:R-:W2:Y:S01]  /*06e0*/  LDC.64 R4, c[0x0][0x388] ;  /* 0x0000e200ff047b82 */ /* 0x004ea20000000a00 */
[----:B------:R-:W3:Y:S07]  /*06f0*/  LDCU UR6, c[0x0][0x398] ;  /* 0x00007300ff0677ac */ /* 0x000eee0008000800 */
[----:B------:R-:W4:Y:S01]  /*0700*/  LDC.64 R6, c[0x0][0x380] ;  /* 0x0000e000ff067b82 */ /* 0x000f220000000a00 */
[----:B---3--:R-:W-:-:S04]  /*0710*/  IMAD R9, R3, UR6, R3 ;  /* 0x0000000603097c24 */ /* 0x008fc8000f8e0203 */
[----:B--2---:R-:W-:-:S05]  /*0720*/  IMAD.WIDE R4, R9, 0x4, R4 ;  /* 0x0000000409047825 */ /* 0x004fca00078e0204 */
[----:B------:R-:W2:Y:S01]  /*0730*/  LDG.E R9, desc[UR4][R4.64] ;  /* 0x0000000404097981 */ /* 0x000ea2000c1e1900 */
[----:B------:R-:W-:-:S04]  /*0740*/  IMAD R8, R0, UR6, R3 ;  /* 0x0000000600087c24 */ /* 0x000fc8000f8e0203 */
[----:B----4-:R-:W-:-:S05]  /*0750*/  IMAD.WIDE R6, R8, 0x4, R6 ;  /* 0x0000000408067825 */ /* 0x010fca00078e0206 */
[----:B------:R-:W3:Y:S01]  /*0760*/  LDG.E R0, desc[UR4][R6.64] ;  /* 0x0000000406007981 */ /* 0x000ee2000c1e1900 */
[----:B------:R-:W-:Y:S01]  /*0770*/  BSSY.RECONVERGENT B0, `(.L_x_6) ;  /* 0x000000d000007945 */ /* 0x000fe20003800200 */
[----:B--2---:R-:W2:Y:S08]  /*0780*/  MUFU.RCP R2, R9 ;  /* 0x0000000900027308 */ /* 0x004eb00000001000 */
[----:B---3--:R-:W3:Y:S01]  /*0790*/  FCHK P0, R0, R9 ;  /* 0x0000000900007302 */ /* 0x008ee20000000000 */
[----:B--2---:R-:W-:-:S04]  /*07a0*/  FFMA R3, -R9, R2, 1 ;  /* 0x3f80000009037423 */ /* 0x004fc80000000102 */
[----:B------:R-:W-:-:S04]  /*07b0*/  FFMA R3, R2, R3, R2 ;  /* 0x0000000302037223 */ /* 0x000fc80000000002 */
[----:B------:R-:W-:-:S04]  /*07c0*/  FFMA R2, R0, R3, RZ ;  /* 0x0000000300027223 */ /* 0x000fc800000000ff */
[----:B------:R-:W-:-:S04]  /*07d0*/  FFMA R10, -R9, R2, R0 ;  /* 0x00000002090a7223 */ /* 0x000fc80000000100 */
[----:B------:R-:W-:Y:S01]  /*07e0*/  FFMA R11, R3, R10, R2 ;  /* 0x0000000a030b7223 */ /* 0x000fe20000000002 */
[----:B---3--:R-:W-:Y:S06]  /*07f0*/  @!P0 BRA `(.L_x_7) ;  /* 0x0000000000108947 */ /* 0x008fec0003800000 */
[----:B------:R-:W-:Y:S02]  /*0800*/  MOV R3, R9 ;  /* 0x0000000900037202 */ /* 0x000fe40000000f00 */
[----:B------:R-:W-:-:S07]  /*0810*/  MOV R2, 0x830 ;  /* 0x0000083000027802 */ /* 0x000fce0000000f00 */
[----:B01----:R-:W-:Y:S05]  /*0820*/  CALL.REL.NOINC `($__internal_0_$__cuda_sm3x_div_rn_noftz_f32_slowpath) ;  /* 0x00000000005c7944 */ /* 0x003fea0003c00000 */
[----:B------:R-:W-:-:S07]  /*0830*/  IMAD.MOV.U32 R11, RZ, RZ, R0 ;  /* 0x000000ffff0b7224 */ /* 0x000fce00078e0000 */
.L_x_7:
[----:B------:R-:W-:Y:S05]  /*0840*/  BSYNC.RECONVERGENT B0 ;  /* 0x0000000000007941 */ /* 0x000fea0003800200 */
.L_x_6:
[----:B------:R-:W2:Y:S01]  /*0850*/  LDC.64 R2, c[0x0][0x388] ;  /* 0x0000e200ff027b82 */ /* 0x000ea20000000a00 */
[----:B------:R3:W-:Y:S04]  /*0860*/  STG.E desc[UR4][R6.64], R11 ;  /* 0x0000000b06007986 */ /* 0x0007e8000c101904 */
[----:B------:R-:W4:Y:S01]  /*0870*/  LDG.E R5, desc[UR4][R4.64] ;  /* 0x0000000404057981 */ /* 0x000f22000c1e1900 */
[----:B--2---:R-:W-:-:S05]  /*0880*/  IMAD.WIDE R8, R8, 0x4, R2 ;  /* 0x0000000408087825 */ /* 0x004fca00078e0202 */
[----:B------:R-:W2:Y:S01]  /*0890*/  LDG.E R0, desc[UR4][R8.64] ;  /* 0x0000000408007981 */ /* 0x000ea2000c1e1900 */
[----:B------:R-:W-:Y:S01]  /*08a0*/  BSSY.RECONVERGENT B0, `(.L_x_8) ;  /* 0x000000d000007945 */ /* 0x000fe20003800200 */
[----:B----4-:R-:W4:Y:S02]  /*08b0*/  MUFU.RCP R2, R5 ;  /* 0x0000000500027308 */ /* 0x010f240000001000 */
[----:B----4-:R-:W-:-:S04]  /*08c0*/  FFMA R3, -R5, R2, 1 ;  /* 0x3f80000005037423 */ /* 0x010fc80000000102 */
[----:B------:R-:W-:Y:S02]  /*08d0*/  FFMA R3, R2, R3, R2 ;  /* 0x0000000302037223 */ /* 0x000fe40000000002 */
[----:B--2---:R-:W2:Y:S02]  /*08e0*/  FCHK P0, R0, R5 ;  /* 0x0000000500007302 */ /* 0x004ea40000000000 */
[----:B------:R-:W-:-:S04]  /*08f0*/  FFMA R2, R0, R3, RZ ;  /* 0x0000000300027223 */ /* 0x000fc800000000ff */
[----:B------:R-:W-:-:S04]  /*0900*/  FFMA R10, -R5, R2, R0 ;  /* 0x00000002050a7223 */ /* 0x000fc80000000100 */
[----:B------:R-:W-:Y:S01]  /*0910*/  FFMA R3, R3, R10, R2 ;  /* 0x0000000a03037223 */ /* 0x000fe20000000002 */
[----:B--23--:R-:W-:Y:S06]  /*0920*/  @!P0 BRA `(.L_x_9) ;  /* 0x0000000000108947 */ /* 0x00cfec0003800000 */
[----:B------:R-:W-:Y:S02]  /*0930*/  MOV R3, R5 ;  /* 0x0000000500037202 */ /* 0x000fe40000000f00 */
[----:B------:R-:W-:-:S07]  /*0940*/  MOV R2, 0x960 ;  /* 0x0000096000027802 */ /* 0x000fce0000000f00 */
[----:B01----:R-:W-:Y:S05]  /*0950*/  CALL.REL.NOINC `($__internal_0_$__cuda_sm3x_div_rn_noftz_f32_slowpath) ;  /* 0x0000000000107944 */ /* 0x003fea0003c00000 */
[----:B------:R-:W-:-:S07]  /*0960*/  IMAD.MOV.U32 R3, RZ, RZ, R0 ;  /* 0x000000ffff037224 */ /* 0x000fce00078e0000 */
.L_x_9:
[----:B------:R-:W-:Y:S05]  /*0970*/  BSYNC.RECONVERGENT B0 ;  /* 0x0000000000007941 */ /* 0x000fea0003800200 */
.L_x_8:
[----:B------:R-:W-:Y:S01]  /*0980*/  STG.E desc[UR4][R8.64], R3 ;  /* 0x0000000308007986 */ /* 0x000fe2000c101904 */
[----:B------:R-:W-:Y:S05]  /*0990*/  EXIT ;  /* 0x000000000000794d */ /* 0x000fea0003800000 */
        .weak           $__internal_0_$__cuda_sm3x_div_rn_noftz_f32_slowpath
        .type           $__internal_0_$__cuda_sm3x_div_rn_noftz_f32_slowpath,@function
        .size           $__internal_0_$__cuda_sm3x_div_rn_noftz_f32_slowpath,(.L_x_22 - $__internal_0_$__cuda_sm3x_div_rn_noftz_f32_slowpath)
$__internal_0_$__cuda_sm3x_div_rn_noftz_f32_slowpath:
[----:B------:R-:W-:Y:S01]  /*09a0*/  SHF.R.U32.HI R11, RZ, 0x17, R3 ;  /* 0x00000017ff0b7819 */ /* 0x000fe20000011603 */
[----:B------:R-:W-:Y:S01]  /*09b0*/  BSSY.RECONVERGENT B1, `(.L_x_10) ;  /* 0x0000062000017945 */ /* 0x000fe20003800200 */
[----:B------:R-:W-:Y:S02]  /*09c0*/  SHF.R.U32.HI R10, RZ, 0x17, R0 ;  /* 0x00000017ff0a7819 */ /* 0x000fe40000011600 */
[----:B------:R-:W-:Y:S02]  /*09d0*/  LOP3.LUT R11, R11, 0xff, RZ, 0xc0, !PT ;  /* 0x000000ff0b0b7812 */ /* 0x000fe400078ec0ff */
[----:B------:R-:W-:Y:S02]  /*09e0*/  LOP3.LUT R14, R10, 0xff, RZ, 0xc0, !PT ;  /* 0x000000ff0a0e7812 */ /* 0x000fe400078ec0ff */
[----:B------:R-:W-:-:S03]  /*09f0*/  IADD3 R13, PT, PT, R11, -0x1, RZ ;  /* 0xffffffff0b0d7810 */ /* 0x000fc60007ffe0ff */
[----:B------:R-:W-:Y:S01]  /*0a00*/  VIADD R12, R14, 0xffffffff ;  /* 0xffffffff0e0c7836 */ /* 0x000fe20000000000 */
[----:B------:R-:W-:-:S04]  /*0a10*/  ISETP.GT.U32.AND P0, PT, R13, 0xfd, PT ;  /* 0x000000fd0d00780c */ /* 0x000fc80003f04070 */
[----:B------:R-:W-:-:S13]  /*0a20*/  ISETP.GT.U32.OR P0, PT, R12, 0xfd, P0 ;  /* 0x000000fd0c00780c */ /* 0x000fda0000704470 */
[----:B------:R-:W-:Y:S01]  /*0a30*/  @!P0 MOV R10, RZ ;  /* 0x000000ff000a8202 */ /* 0x000fe20000000f00 */
[----:B------:R-:W-:Y:S06]  /*0a40*/  @!P0 BRA `(.L_x_11) ;  /* 0x00000000005c8947 */ /* 0x000fec0003800000 */
[----:B------:R-:W-:Y:S02]  /*0a50*/  FSETP.GTU.FTZ.AND P0, PT, |R0|, +INF , PT ;  /* 0x7f8000000000780b */ /* 0x000fe40003f1c200 */
[----:B------:R-:W-:-:S04]  /*0a60*/  FSETP.GTU.FTZ.AND P1, PT, |R3|, +INF , PT ;  /* 0x7f8000000300780b */ /* 0x000fc80003f3c200 */
[----:B------:R-:W-:-:S13]  /*0a70*/  PLOP3.LUT P0, PT, P0, P1, PT, 0xf8, 0x8f ;  /* 0x00000000008f781c */ /* 0x000fda0000703f70 */
[----:B------:R-:W-:Y:S05]  /*0a80*/  @P0 BRA `(.L_x_12) ;  /* 0x00000004004c0947 */ /* 0x000fea0003800000 */
[----:B------:R-:W-:-:S13]  /*0a90*/  LOP3.LUT P0, RZ, R3, 0x7fffffff, R0, 0xc8, !PT ;  /* 0x7fffffff03ff7812 */ /* 0x000fda000780c800 */
[----:B------:R-:W-:Y:S05]  /*0aa0*/  @!P0 BRA `(.L_x_13) ;  /* 0x00000004003c8947 */ /* 0x000fea0003800000 */
[C---:B------:R-:W-:Y:S02]  /*0ab0*/  FSETP.NEU.FTZ.AND P2, PT, |R0|.reuse, +INF , PT ;  /* 0x7f8000000000780b */ /* 0x040fe40003f5d200 */
[----:B------:R-:W-:Y:S02]  /*0ac0*/  FSETP.NEU.FTZ.AND P1, PT, |R3|, +INF , PT ;  /* 0x7f8000000300780b */ /* 0x000fe40003f3d200 */
[----:B------:R-:W-:-:S11]  /*0ad0*/  FSETP.NEU.FTZ.AND P0, PT, |R0|, +INF , PT ;  /* 0x7f8000000000780b */ /* 0x000fd60003f1d200 */
[----:B------:R-:W-:Y:S05]  /*0ae0*/  @!P1 BRA !P2, `(.L_x_13) ;  /* 0x00000004002c9947 */ /* 0x000fea0005000000 */
[----:B------:R-:W-:-:S04]  /*0af0*/  LOP3.LUT P2, RZ, R0, 0x7fffffff, RZ, 0xc0, !PT ;  /* 0x7fffffff00ff7812 */ /* 0x000fc8000784c0ff */
[----:B------:R-:W-:-:S13]  /*0b00*/  PLOP3.LUT P1, PT, P1, P2, PT, 0x2f, 0xf2 ;  /* 0x0000000000f2781c */ /* 0x000fda0000f24577 */
[----:B------:R-:W-:Y:S05]  /*0b10*/  @P1 BRA `(.L_x_14) ;  /* 0x0000000400181947 */ /* 0x000fea0003800000 */
[----:B------:R-:W-:-:S04]  /*0b20*/  LOP3.LUT P1, RZ, R3, 0x7fffffff, RZ, 0xc0, !PT ;  /* 0x7fffffff03ff7812 */ /* 0x000fc8000782c0ff */
[----:B------:R-:W-:-:S13]  /*0b30*/  PLOP3.LUT P0, PT, P0, P1, PT, 0x2f, 0xf2 ;  /* 0x0000000000f2781c */ /* 0x000fda0000702577 */
[----:B------:R-:W-:Y:S05]  /*0b40*/  @P0 BRA `(.L_x_15) ;  /* 0x0000000400000947 */ /* 0x000fea0003800000 */
[----:B------:R-:W-:Y:S02]  /*0b50*/  ISETP.GE.AND P0, PT, R12, RZ, PT ;  /* 0x000000ff0c00720c */ /* 0x000fe40003f06270 */
[----:B------:R-:W-:-:S11]  /*0b60*/  ISETP.GE.AND P1, PT, R13, RZ, PT ;  /* 0x000000ff0d00720c */ /* 0x000fd60003f26270 */
[----:B------:R-:W-:Y:S01]  /*0b70*/  @P0 IMAD.MOV.U32 R10, RZ, RZ, RZ ;  /* 0x000000ffff0a0224 */ /* 0x000fe200078e00ff */
[----:B------:R-:W-:Y:S01]  /*0b80*/  @!P0 MOV R10, 0xffffffc0 ;  /* 0xffffffc0000a8802 */ /* 0x000fe20000000f00 */
[----:B------:R-:W-:Y:S01]  /*0b90*/  @!P0 FFMA R0, R0, 1.84467440737095516160e+19, RZ ;  /* 0x5f80000000008823 */ /* 0x000fe200000000ff */
[----:B------:R-:W-:-:S03]  /*0ba0*/  @!P1 FFMA R3, R3, 1.84467440737095516160e+19, RZ ;  /* 0x5f80000003039823 */ /* 0x000fc600000000ff */
[----:B------:R-:W-:-:S07]  /*0bb0*/  @!P1 VIADD R10, R10, 0x40 ;  /* 0x000000400a0a9836 */ /* 0x000fce0000000000 */
.L_x_11:
[----:B------:R-:W-:Y:S01]  /*0bc0*/  LEA R12, R11, 0xc0800000, 0x17 ;  /* 0xc08000000b0c7811 */ /* 0x000fe200078eb8ff */
[----:B------:R-:W-:Y:S03]  /*0bd0*/  BSSY.RECONVERGENT B2, `(.L_x_16) ;  /* 0x0000036000027945 */ /* 0x000fe60003800200 */
[----:B------:R-:W-:Y:S01]  /*0be0*/  IADD3 R12, PT, PT, -R12, R3, RZ ;  /* 0x000000030c0c7210 */ /* 0x000fe20007ffe1ff */
[----:B------:R-:W-:-:S03]  /*0bf0*/  VIADD R3, R14, 0xffffff81 ;  /* 0xffffff810e037836 */ /* 0x000fc60000000000 */
[----:B------:R-:W0:Y:S01]  /*0c00*/  MUFU.RCP R13, R12 ;  /* 0x0000000c000d7308 */ /* 0x000e220000001000 */
[----:B------:R-:W-:Y:S01]  /*0c10*/  FADD.FTZ R15, -R12, -RZ ;  /* 0x800000ff0c0f7221 */ /* 0x000fe20000010100 */
[C---:B------:R-:W-:Y:S01]  /*0c20*/  IMAD R0, R3.reuse, -0x800000, R0 ;  /* 0xff80000003007824 */ /* 0x040fe200078e0200 */
[----:B------:R-:W-:-:S04]  /*0c30*/  IADD3 R11, PT, PT, R3, 0x7f, -R11 ;  /* 0x0000007f030b7810 */ /* 0x000fc80007ffe80b */
[----:B------:R-:W-:Y:S01]  /*0c40*/  IADD3 R11, PT, PT, R11, R10, RZ ;  /* 0x0000000a0b0b7210 */ /* 0x000fe20007ffe0ff */
[----:B0-----:R-:W-:-:S04]  /*0c50*/  FFMA R14, R13, R15, 1 ;  /* 0x3f8000000d0e7423 */ /* 0x001fc8000000000f */
[----:B------:R-:W-:-:S04]  /*0c60*/  FFMA R16, R13, R14, R13 ;  /* 0x0000000e0d107223 */ /* 0x000fc8000000000d */
[----:B------:R-:W-:-:S04]  /*0c70*/  FFMA R13, R0, R16, RZ ;  /* 0x00000010000d7223 */ /* 0x000fc800000000ff */
[----:B------:R-:W-:-:S04]  /*0c80*/  FFMA R14, R15, R13, R0 ;  /* 0x0000000d0f0e7223 */ /* 0x000fc80000000000 */
[----:B------:R-:W-:-:S04]  /*0c90*/  FFMA R13, R16, R14, R13 ;  /* 0x0000000e100d7223 */ /* 0x000fc8000000000d */
[----:B------:R-:W-:-:S04]  /*0ca0*/  FFMA R14, R15, R13, R0 ;  /* 0x0000000d0f0e7223 */ /* 0x000fc80000000000 */
[----:B------:R-:W-:-:S05]  /*0cb0*/  FFMA R0, R16, R14, R13 ;  /* 0x0000000e10007223 */ /* 0x000fca000000000d */
[----:B------:R-:W-:-:S04]  /*0cc0*/  SHF.R.U32.HI R3, RZ, 0x17, R0 ;  /* 0x00000017ff037819 */ /* 0x000fc80000011600 */
[----:B------:R-:W-:-:S05]  /*0cd0*/  LOP3.LUT R3, R3, 0xff, RZ, 0xc0, !PT ;  /* 0x000000ff03037812 */ /* 0x000fca00078ec0ff */
[----:B------:R-:W-:-:S05]  /*0ce0*/  IMAD.IADD R15, R3, 0x1, R11 ;  /* 0x00000001030f7824 */ /* 0x000fca00078e020b */
[----:B------:R-:W-:-:S04]  /*0cf0*/  IADD3 R3, PT, PT, R15, -0x1, RZ ;  /* 0xffffffff0f037810 */ /* 0x000fc80007ffe0ff */
[----:B------:R-:W-:-:S13]  /*0d00*/  ISETP.GE.U32.AND P0, PT, R3, 0xfe, PT ;  /* 0x000000fe0300780c */ /* 0x000fda0003f06070 */
[----:B------:R-:W-:Y:S05]  /*0d10*/  @!P0 BRA `(.L_x_17) ;  /* 0x0000000000808947 */ /* 0x000fea0003800000 */
[----:B------:R-:W-:-:S13]  /*0d20*/  ISETP.GT.AND P0, PT, R15, 0xfe, PT ;  /* 0x000000fe0f00780c */ /* 0x000fda0003f04270 */
[----:B------:R-:W-:Y:S05]  /*0d30*/  @P0 BRA `(.L_x_18) ;  /* 0x00000000006c0947 */ /* 0x000fea0003800000 */
[----:B------:R-:W-:-:S13]  /*0d40*/  ISETP.GE.AND P0, PT, R15, 0x1, PT ;  /* 0x000000010f00780c */ /* 0x000fda0003f06270 */
[----:B------:R-:W-:Y:S05]  /*0d50*/  @P0 BRA `(.L_x_19) ;  /* 0x0000000000740947 */ /* 0x000fea0003800000 */
[----:B------:R-:W-:Y:S02]  /*0d60*/  ISETP.GE.AND P0, PT, R15, -0x18, PT ;  /* 0xffffffe80f00780c */ /* 0x000fe40003f06270 */
[----:B------:R-:W-:-:S11]  /*0d70*/  LOP3.LUT R0, R0, 0x80000000, RZ, 0xc0, !PT ;  /* 0x8000000000007812 */ /* 0x000fd600078ec0ff */
[----:B------:R-:W-:Y:S05]  /*0d80*/  @!P0 BRA `(.L_x_19) ;  /* 0x0000000000688947 */ /* 0x000fea0003800000 */
[CCC-:B------:R-:W-:Y:S01]  /*0d90*/  FFMA.RZ R3, R16.reuse, R14.reuse, R13.reuse ;  /* 0x0000000e10037223 */ /* 0x1c0fe2000000c00d */
[C---:B------:R-:W-:Y:S02]  /*0da0*/  VIADD R12, R15.reuse, 0x20 ;  /* 0x000000200f0c7836 */ /* 0x040fe40000000000 */
[CCC-:B------:R-:W-:Y:S01]  /*0db0*/  FFMA.RM R10, R16.reuse, R14.reuse, R13.reuse ;  /* 0x0000000e100a7223 */ /* 0x1c0fe2000000400d */
[----:B------:R-:W-:Y:S02]  /*0dc0*/  ISETP.NE.AND P2, PT, R15, RZ, PT ;  /* 0x000000ff0f00720c */ /* 0x000fe40003f45270 */
[----:B------:R-:W-:Y:S01]  /*0dd0*/  LOP3.LUT R11, R3, 0x7fffff, RZ, 0xc0, !PT ;  /* 0x007fffff030b7812 */ /* 0x000fe200078ec0ff */
[----:B------:R-:W-:Y:S01]  /*0de0*/  FFMA.RP R3, R16, R14, R13 ;  /* 0x0000000e10037223 */ /* 0x000fe2000000800d */
[----:B------:R-:W-:Y:S02]  /*0df0*/  ISETP.NE.AND P1, PT, R15, RZ, PT ;  /* 0x000000ff0f00720c */ /* 0x000fe40003f25270 */
[----:B------:R-:W-:-:S02]  /*0e00*/  LOP3.LUT R11, R11, 0x800000, RZ, 0xfc, !PT ;  /* 0x008000000b0b7812 */ /* 0x000fc400078efcff */
[----:B------:R-:W-:Y:S02]  /*0e10*/  IADD3 R13, PT, PT, -R15, RZ, RZ ;  /* 0x000000ff0f0d7210 */ /* 0x000fe40007ffe1ff */
[----:B------:R-:W-:Y:S02]  /*0e20*/  SHF.L.U32 R12, R11, R12, RZ ;  /* 0x0000000c0b0c7219 */ /* 0x000fe400000006ff */
[----:B------:R-:W-:Y:S02]  /*0e30*/  FSETP.NEU.FTZ.AND P0, PT, R3, R10, PT ;  /* 0x0000000a0300720b */ /* 0x000fe40003f1d000 */
[----:B------:R-:W-:Y:S02]  /*0e40*/  SEL R10, R13, RZ, P2 ;  /* 0x000000ff0d0a7207 */ /* 0x000fe40001000000 */
[----:B------:R-:W-:Y:S02]  /*0e50*/  ISETP.NE.AND P1, PT, R12, RZ, P1 ;  /* 0x000000ff0c00720c */ /* 0x000fe40000f25270 */
[----:B------:R-:W-:-:S02]  /*0e60*/  SHF.R.U32.HI R10, RZ, R10, R11 ;  /* 0x0000000aff0a7219 */ /* 0x000fc4000001160b */
[----:B------:R-:W-:Y:S02]  /*0e70*/  PLOP3.LUT P0, PT, P0, P1, PT, 0xf8, 0x8f ;  /* 0x00000000008f781c */ /* 0x000fe40000703f70 */
[----:B------:R-:W-:Y:S02]  /*0e80*/  SHF.R.U32.HI R12, RZ, 0x1, R10 ;  /* 0x00000001ff0c7819 */ /* 0x000fe4000001160a */
[----:B------:R-:W-:-:S04]  /*0e90*/  SEL R3, RZ, 0x1, !P0 ;  /* 0x00000001ff037807 */ /* 0x000fc80004000000 */
[----:B------:R-:W-:-:S04]  /*0ea0*/  LOP3.LUT R3, R3, 0x1, R12, 0xf8, !PT ;  /* 0x0000000103037812 */ /* 0x000fc800078ef80c */
[----:B------:R-:W-:-:S05]  /*0eb0*/  LOP3.LUT R3, R3, R10, RZ, 0xc0, !PT ;  /* 0x0000000a03037212 */ /* 0x000fca00078ec0ff */
[----:B------:R-:W-:-:S05]  /*0ec0*/  IMAD.IADD R3, R12, 0x1, R3 ;  /* 0x000000010c037824 */ /* 0x000fca00078e0203 */
[----:B------:R-:W-:Y:S01]  /*0ed0*/  LOP3.LUT R0, R3, R0, RZ, 0xfc, !PT ;  /* 0x0000000003007212 */ /* 0x000fe200078efcff */
[----:B------:R-:W-:Y:S06]  /*0ee0*/  BRA `(.L_x_19) ;  /* 0x0000000000107947 */ /* 0x000fec0003800000 */
.L_x_18:
[----:B------:R-:W-:-:S04]  /*0ef0*/  LOP3.LUT R0, R0, 0x80000000, RZ, 0xc0, !PT ;  /* 0x8000000000007812 */ /* 0x000fc800078ec0ff */
[----:B------:R-:W-:Y:S01]  /*0f00*/  LOP3.LUT R0, R0, 0x7f800000, RZ, 0xfc, !PT ;  /* 0x7f80000000007812 */ /* 0x000fe200078efcff */
[----:B------:R-:W-:Y:S06]  /*0f10*/  BRA `(.L_x_19) ;  /* 0x0000000000047947 */ /* 0x000fec0003800000 */
.L_x_17:
[----:B------:R-:W-:-:S07]  /*0f20*/  LEA R0, R11, R0, 0x17 ;  /* 0x000000000b007211 */ /* 0x000fce00078eb8ff */
.L_x_19:
[----:B------:R-:W-:Y:S05]  /*0f30*/  BSYNC.RECONVERGENT B2 ;  /* 0x0000000000027941 */ /* 0x000fea0003800200 */
.L_x_16:
[----:B------:R-:W-:Y:S05]  /*0f40*/  BRA `(.L_x_20) ;  /* 0x0000000000207947 */ /* 0x000fea0003800000 */
.L_x_15:
[----:B------:R-:W-:-:S04]  /*0f50*/  LOP3.LUT R0, R3, 0x80000000, R0, 0x48, !PT ;  /* 0x8000000003007812 */ /* 0x000fc800078e4800 */
[----:B------:R-:W-:Y:S01]  /*0f60*/  LOP3.LUT R0, R0, 0x7f800000, RZ, 0xfc, !PT ;  /* 0x7f80000000007812 */ /* 0x000fe200078efcff */
[----:B------:R-:W-:Y:S06]  /*0f70*/  BRA `(.L_x_20) ;  /* 0x0000000000147947 */ /* 0x000fec0003800000 */
.L_x_14:
[----:B------:R-:W-:Y:S01]  /*0f80*/  LOP3.LUT R0, R3, 0x80000000, R0, 0x48, !PT ;  /* 0x8000000003007812 */ /* 0x000fe200078e4800 */
[----:B------:R-:W-:Y:S06]  /*0f90*/  BRA `(.L_x_20) ;  /* 0x00000000000c7947 */ /* 0x000fec0003800000 */
.L_x_13:
[----:B------:R-:W0:Y:S01]  /*0fa0*/  MUFU.RSQ R0, -QNAN ;  /* 0xffc0000000007908 */ /* 0x000e220000001400 */
[----:B------:R-:W-:Y:S05]  /*0fb0*/  BRA `(.L_x_20) ;  /* 0x0000000000047947 */ /* 0x000fea0003800000 */
.L_x_12:
[----:B------:R-:W-:-:S07]  /*0fc0*/  FADD.FTZ R0, R0, R3 ;  /* 0x0000000300007221 */ /* 0x000fce0000010000 */
.L_x_20:
[----:B------:R-:W-:Y:S05]  /*0fd0*/  BSYNC.RECONVERGENT B1 ;  /* 0x0000000000017941 */ /* 0x000fea0003800200 */
.L_x_10:
[----:B------:R-:W-:-:S04]  /*0fe0*/  HFMA2 R3, -RZ, RZ, 0, 0 ;  /* 0x00000000ff037431 */ /* 0x000fc800000001ff */
[----:B0-----:R-:W-:Y:S05]  /*0ff0*/  RET.REL.NODEC R2 `(_Z21luDecompositionKernelPfS_PKfi) ;  /* 0xfffffff002007950 */ /* 0x001fea0003c3ffff */
.L_x_21:
[----:B------:R-:W-:-:S00]  /*1000*/  BRA `(.L_x_21) ;  /* 0xfffffffc00fc7947 */ /* 0x000fc0000383ffff */
[----:B------:R-:W-:-:S00]  /*1010*/  NOP ;  /* 0x0000000000007918 */ /* 0x000fc00000000000 */
        /* <DEDUP_REMOVED lines=14> */
.L_x_22:


//--------------------- .nv.shared.reserved.0     --------------------------
	.section	.nv.shared.reserved.0,"aw",@nobits
	.weak		__nv_reservedSMEM_offset_0_alias
	.size		__nv_reservedSMEM_offset_0_alias, 0, 64
	.other		__nv_reservedSMEM_offset_0_alias,@"STO_CUDA_RESERVED_SHARED STV_DEFAULT"
__nv_reservedSMEM_offset_0_alias:
	.zero		0
	.zero		64


//--------------------- .nv.constant0._Z21luDecompositionKernelPfS_PKfi --------------------------
	.section	.nv.constant0._Z21luDecompositionKernelPfS_PKfi,"a",@progbits
	.sectionflags	@""
	.align	4
.nv.constant0._Z21luDecompositionKernelPfS_PKfi:
	.zero		924


//--------------------- SYMBOLS --------------------------

	.type		.nv.reservedSmem.offset0,@object
	.size		.nv.reservedSmem.offset0,0x4
